	.headerflags	@"EF_CUDA_TEXMODE_UNIFIED EF_CUDA_64BIT_ADDRESS EF_CUDA_ACCELERATORS EF_CUDA_SM90 EF_CUDA_VIRTUAL_SM(EF_CUDA_SM90)"
	.elftype	@"ET_EXEC"


//--------------------- .nv.info                  --------------------------
	.section	.nv.info,"",@"SHT_CUDA_INFO"
	.align	4


	//----- nvinfo : EIATTR_REGCOUNT
	.align		4
        /*0000*/ 	.byte	0x04, 0x2f
        /*0002*/ 	.short	(.L_3 - .L_2)
	.align		4
.L_2:
        /*0004*/ 	.word	index@(triton_poi_fused__native_batch_norm_legit_no_training__unsafe_index_add_mul_relu_sub_43)
        /*0008*/ 	.word	0x00000020


	//----- nvinfo : EIATTR_MIN_STACK_SIZE
	.align		4
.L_3:
        /*000c*/ 	.byte	0x04, 0x12
        /*000e*/ 	.short	(.L_5 - .L_4)
	.align		4
.L_4:
        /*0010*/ 	.word	index@(triton_poi_fused__native_batch_norm_legit_no_training__unsafe_index_add_mul_relu_sub_43)
        /*0014*/ 	.word	0x00000000


	//----- nvinfo : EIATTR_FRAME_SIZE
	.align		4
.L_5:
        /*0018*/ 	.byte	0x04, 0x11
        /*001a*/ 	.short	(.L_7 - .L_6)
	.align		4
.L_6:
        /*001c*/ 	.word	index@(triton_poi_fused__native_batch_norm_legit_no_training__unsafe_index_add_mul_relu_sub_43)
        /*0020*/ 	.word	0x00000000


	//----- nvinfo : EIATTR_MIN_STACK_SIZE
	.align		4
.L_7:
        /*0024*/ 	.byte	0x04, 0x12
        /*0026*/ 	.short	(.L_9 - .L_8)
	.align		4
.L_8:
        /*0028*/ 	.word	index@(triton_poi_fused__native_batch_norm_legit_no_training__unsafe_index_add_mul_relu_sub_43)
        /*002c*/ 	.word	0x00000000
.L_9:


//--------------------- .nv.info.triton_poi_fused__native_batch_norm_legit_no_training__unsafe_index_add_mul_relu_sub_43 --------------------------
	.section	.nv.info.triton_poi_fused__native_batch_norm_legit_no_training__unsafe_index_add_mul_relu_sub_43,"",@"SHT_CUDA_INFO"
	.sectionflags	@""
	.align	4


	//----- nvinfo : EIATTR_CUDA_API_VERSION
	.align		4
        /*0000*/ 	.byte	0x04, 0x37
        /*0002*/ 	.short	(.L_11 - .L_10)
.L_10:
        /*0004*/ 	.word	0x0000007c


	//----- nvinfo : EIATTR_KPARAM_INFO
	.align		4
.L_11:
        /*0008*/ 	.byte	0x04, 0x17
        /*000a*/ 	.short	(.L_13 - .L_12)
.L_12:
        /*000c*/ 	.word	0x00000000
        /*0010*/ 	.short	0x0013
        /*0012*/ 	.short	0x0098
        /*0014*/ 	.byte	0x00, 0xf0, 0x11, 0x00


	//----- nvinfo : EIATTR_KPARAM_INFO
	.align		4
.L_13:
        /*0018*/ 	.byte	0x04, 0x17
        /*001a*/ 	.short	(.L_15 - .L_14)
.L_14:
        /*001c*/ 	.word	0x00000000
        /*0020*/ 	.short	0x0012
        /*0022*/ 	.short	0x0090
        /*0024*/ 	.byte	0x00, 0xf4, 0x21, 0x00


	//----- nvinfo : EIATTR_KPARAM_INFO
	.align		4
.L_15:
        /*0028*/ 	.byte	0x04, 0x17
        /*002a*/ 	.short	(.L_17 - .L_16)
.L_16:
        /*002c*/ 	.word	0x00000000
        /*0030*/ 	.short	0x0011
        /*0032*/ 	.short	0x0088
        /*0034*/ 	.byte	0x00, 0xf4, 0x21, 0x00


	//----- nvinfo : EIATTR_KPARAM_INFO
	.align		4
.L_17:
        /*0038*/ 	.byte	0x04, 0x17
        /*003a*/ 	.short	(.L_19 - .L_18)
.L_18:
        /*003c*/ 	.word	0x00000000
        /*0040*/ 	.short	0x0010
        /*0042*/ 	.short	0x0080
        /*0044*/ 	.byte	0x00, 0xf4, 0x21, 0x00


	//----- nvinfo : EIATTR_KPARAM_INFO
	.align		4
.L_19:
        /*0048*/ 	.byte	0x04, 0x17
        /*004a*/ 	.short	(.L_21 - .L_20)
.L_20:
        /*004c*/ 	.word	0x00000000
        /*0050*/ 	.short	0x000f
        /*0052*/ 	.short	0x0078
        /*0054*/ 	.byte	0x00, 0xf4, 0x21, 0x00


	//----- nvinfo : EIATTR_KPARAM_INFO
	.align		4
.L_21:
        /*0058*/ 	.byte	0x04, 0x17
        /*005a*/ 	.short	(.L_23 - .L_22)
.L_22:
        /*005c*/ 	.word	0x00000000
        /*0060*/ 	.short	0x000e
        /*0062*/ 	.short	0x0070
        /*0064*/ 	.byte	0x00, 0xf4, 0x21, 0x00


	//----- nvinfo : EIATTR_KPARAM_INFO
	.align		4
.L_23:
        /*0068*/ 	.byte	0x04, 0x17
        /*006a*/ 	.short	(.L_25 - .L_24)
.L_24:
        /*006c*/ 	.word	0x00000000
        /*0070*/ 	.short	0x000d
        /*0072*/ 	.short	0x0068
        /*0074*/ 	.byte	0x00, 0xf4, 0x21, 0x00


	//----- nvinfo : EIATTR_KPARAM_INFO
	.align		4
.L_25:
        /*0078*/ 	.byte	0x04, 0x17
        /*007a*/ 	.short	(.L_27 - .L_26)
.L_26:
        /*007c*/ 	.word	0x00000000
        /*0080*/ 	.short	0x000c
        /*0082*/ 	.short	0x0060
        /*0084*/ 	.byte	0x00, 0xf4, 0x21, 0x00


	//----- nvinfo : EIATTR_KPARAM_INFO
	.align		4
.L_27:
        /*0088*/ 	.byte	0x04, 0x17
        /*008a*/ 	.short	(.L_29 - .L_28)
.L_28:
        /*008c*/ 	.word	0x00000000
        /*0090*/ 	.short	0x000b
        /*0092*/ 	.short	0x0058
        /*0094*/ 	.byte	0x00, 0xf4, 0x21, 0x00


	//----- nvinfo : EIATTR_KPARAM_INFO
	.align		4
.L_29:
        /*0098*/ 	.byte	0x04, 0x17
        /*009a*/ 	.short	(.L_31 - .L_30)
.L_30:
        /*009c*/ 	.word	0x00000000
        /*00a0*/ 	.short	0x000a
        /*00a2*/ 	.short	0x0050
        /*00a4*/ 	.byte	0x00, 0xf4, 0x21, 0x00


	//----- nvinfo : EIATTR_KPARAM_INFO
	.align		4
.L_31:
        /*00a8*/ 	.byte	0x04, 0x17
        /*00aa*/ 	.short	(.L_33 - .L_32)
.L_32:
        /*00ac*/ 	.word	0x00000000
        /*00b0*/ 	.short	0x0009
        /*00b2*/ 	.short	0x0048
        /*00b4*/ 	.byte	0x00, 0xf4, 0x21, 0x00


	//----- nvinfo : EIATTR_KPARAM_INFO
	.align		4
.L_33:
        /*00b8*/ 	.byte	0x04, 0x17
        /*00ba*/ 	.short	(.L_35 - .L_34)
.L_34:
        /*00bc*/ 	.word	0x00000000
        /*00c0*/ 	.short	0x0008
        /*00c2*/ 	.short	0x0040
        /*00c4*/ 	.byte	0x00, 0xf4, 0x21, 0x00


	//----- nvinfo : EIATTR_KPARAM_INFO
	.align		4
.L_35:
        /*00c8*/ 	.byte	0x04, 0x17
        /*00ca*/ 	.short	(.L_37 - .L_36)
.L_36:
        /*00cc*/ 	.word	0x00000000
        /*00d0*/ 	.short	0x0007
        /*00d2*/ 	.short	0x0038
        /*00d4*/ 	.byte	0x00, 0xf4, 0x21, 0x00


	//----- nvinfo : EIATTR_KPARAM_INFO
	.align		4
.L_37:
        /*00d8*/ 	.byte	0x04, 0x17
        /*00da*/ 	.short	(.L_39 - .L_38)
.L_38:
        /*00dc*/ 	.word	0x00000000
        /*00e0*/ 	.short	0x0006
        /*00e2*/ 	.short	0x0030
        /*00e4*/ 	.byte	0x00, 0xf4, 0x21, 0x00


	//----- nvinfo : EIATTR_KPARAM_INFO
	.align		4
.L_39:
        /*00e8*/ 	.byte	0x04, 0x17
        /*00ea*/ 	.short	(.L_41 - .L_40)
.L_40:
        /*00ec*/ 	.word	0x00000000
        /*00f0*/ 	.short	0x0005
        /*00f2*/ 	.short	0x0028
        /*00f4*/ 	.byte	0x00, 0xf4, 0x21, 0x00


	//----- nvinfo : EIATTR_KPARAM_INFO
	.align		4
.L_41:
        /*00f8*/ 	.byte	0x04, 0x17
        /*00fa*/ 	.short	(.L_43 - .L_42)
.L_42:
        /*00fc*/ 	.word	0x00000000
        /*0100*/ 	.short	0x0004
        /*0102*/ 	.short	0x0020
        /*0104*/ 	.byte	0x00, 0xf4, 0x21, 0x00


	//----- nvinfo : EIATTR_KPARAM_INFO
	.align		4
.L_43:
        /*0108*/ 	.byte	0x04, 0x17
        /*010a*/ 	.short	(.L_45 - .L_44)
.L_44:
        /*010c*/ 	.word	0x00000000
        /*0110*/ 	.short	0x0003
        /*0112*/ 	.short	0x0018
        /*0114*/ 	.byte	0x00, 0xf4, 0x21, 0x00


	//----- nvinfo : EIATTR_KPARAM_INFO
	.align		4
.L_45:
        /*0118*/ 	.byte	0x04, 0x17
        /*011a*/ 	.short	(.L_47 - .L_46)
.L_46:
        /*011c*/ 	.word	0x00000000
        /*0120*/ 	.short	0x0002
        /*0122*/ 	.short	0x0010
        /*0124*/ 	.byte	0x00, 0xf4, 0x21, 0x00


	//----- nvinfo : EIATTR_KPARAM_INFO
	.align		4
.L_47:
        /*0128*/ 	.byte	0x04, 0x17
        /*012a*/ 	.short	(.L_49 - .L_48)
.L_48:
        /*012c*/ 	.word	0x00000000
        /*0130*/ 	.short	0x0001
        /*0132*/ 	.short	0x0008
        /*0134*/ 	.byte	0x00, 0xf4, 0x21, 0x00


	//----- nvinfo : EIATTR_KPARAM_INFO
	.align		4
.L_49:
        /*0138*/ 	.byte	0x04, 0x17
        /*013a*/ 	.short	(.L_51 - .L_50)
.L_50:
        /*013c*/ 	.word	0x00000000
        /*0140*/ 	.short	0x0000
        /*0142*/ 	.short	0x0000
        /*0144*/ 	.byte	0x00, 0xf4, 0x21, 0x00


	//----- nvinfo : EIATTR_SPARSE_MMA_MASK
	.align		4
.L_51:
        /*0148*/ 	.byte	0x03, 0x50
        /*014a*/ 	.short	0x0000


	//----- nvinfo : EIATTR_MAXREG_COUNT
	.align		4
        /*014c*/ 	.byte	0x03, 0x1b
        /*014e*/ 	.short	0x00ff


	//----- nvinfo : EIATTR_EXIT_INSTR_OFFSETS
	.align		4
        /*0150*/ 	.byte	0x04, 0x1c
        /*0152*/ 	.short	(.L_53 - .L_52)


	//   ....[0]....
.L_52:
        /*0154*/ 	.word	0x00001030


	//   ....[1]....
        /*0158*/ 	.word	0x00001050


	//----- nvinfo : EIATTR_REQNTID
	.align		4
.L_53:
        /*015c*/ 	.byte	0x04, 0x10
        /*015e*/ 	.short	(.L_55 - .L_54)
.L_54:
        /*0160*/ 	.word	0x00000080
        /*0164*/ 	.word	0x00000001
        /*0168*/ 	.word	0x00000001


	//----- nvinfo : EIATTR_CBANK_PARAM_SIZE
	.align		4
.L_55:
        /*016c*/ 	.byte	0x03, 0x19
        /*016e*/ 	.short	0x009c


	//----- nvinfo : EIATTR_PARAM_CBANK
	.align		4
        /*0170*/ 	.byte	0x04, 0x0a
        /*0172*/ 	.short	(.L_57 - .L_56)
	.align		4
.L_56:
        /*0174*/ 	.word	index@(.nv.constant0.triton_poi_fused__native_batch_norm_legit_no_training__unsafe_index_add_mul_relu_sub_43)
        /*0178*/ 	.short	0x0210
        /*017a*/ 	.short	0x009c


	//----- nvinfo : EIATTR_SW_WAR
	.align		4
.L_57:
        /*017c*/ 	.byte	0x04, 0x36
        /*017e*/ 	.short	(.L_59 - .L_58)
.L_58:
        /*0180*/ 	.word	0x00000008
.L_59:


//--------------------- .nv.callgraph             --------------------------
	.section	.nv.callgraph,"",@"SHT_CUDA_CALLGRAPH"
	.align	4
	.sectionentsize	8
	.align		4
        /*0000*/ 	.word	0x00000000
	.align		4
        /*0004*/ 	.word	0xffffffff
	.align		4
        /*0008*/ 	.word	0x00000000
	.align		4
        /*000c*/ 	.word	0xfffffffe
	.align		4
        /*0010*/ 	.word	0x00000000
	.align		4
        /*0014*/ 	.word	0xfffffffd
	.align		4
        /*0018*/ 	.word	0x00000000
	.align		4
        /*001c*/ 	.word	0xfffffffc


//--------------------- .nv.constant4             --------------------------
	.section	.nv.constant4,"a",@progbits
	.align	8
	.align		8
.nv.constant4:
        /*0000*/ 	.dword	_$_str
	.align		8
        /*0008*/ 	.dword	_$_str_$_2


//--------------------- .text.triton_poi_fused__native_batch_norm_legit_no_training__unsafe_index_add_mul_relu_sub_43 --------------------------
	.section	.text.triton_poi_fused__native_batch_norm_legit_no_training__unsafe_index_add_mul_relu_sub_43,"ax",@progbits
	.align	128
        .global         triton_poi_fused__native_batch_norm_legit_no_training__unsafe_index_add_mul_relu_sub_43
        .type           triton_poi_fused__native_batch_norm_legit_no_training__unsafe_index_add_mul_relu_sub_43,@function
        .size           triton_poi_fused__native_batch_norm_legit_no_training__unsafe_index_add_mul_relu_sub_43,(.L_x_1 - triton_poi_fused__native_batch_norm_legit_no_training__unsafe_index_add_mul_relu_sub_43)
        .other          triton_poi_fused__native_batch_norm_legit_no_training__unsafe_index_add_mul_relu_sub_43,@"STO_CUDA_ENTRY STV_DEFAULT"
triton_poi_fused__native_batch_norm_legit_no_training__unsafe_index_add_mul_relu_sub_43:
.text.triton_poi_fused__native_batch_norm_legit_no_training__unsafe_index_add_mul_relu_sub_43:
[----:B------:R-:W0:Y:S01]  /*0000*/  LDC R1, c[0x0][0x28] ;  /* 0x00000a00ff017b82 */ /* 0x000e220000000800 */
[----:B------:R-:W1:Y:S07]  /*0010*/  S2R R0, SR_TID.X ;  /* 0x0000000000007919 */ /* 0x000e6e0000002100 */
[----:B------:R-:W2:Y:S01]  /*0020*/  LDC.64 R12, c[0x0][0x250] ;  /* 0x00009400ff0c7b82 */ /* 0x000ea20000000a00 */
[----:B------:R-:W-:Y:S01]  /*0030*/  IMAD.MOV.U32 R14, RZ, RZ, RZ ;  /* 0x000000ffff0e7224 */ /* 0x000fe200078e00ff */
[----:B------:R-:W-:Y:S01]  /*0040*/  ULDC.64 UR4, c[0x0][0x208] ;  /* 0x0000820000047ab9 */ /* 0x000fe20000000a00 */
[----:B------:R-:W3:Y:S01]  /*0050*/  S2R R5, SR_CTAID.X ;  /* 0x0000000000057919 */ /* 0x000ee20000002500 */
[----:B------:R-:W-:-:S02]  /*0060*/  CS2R R16, SRZ ;  /* 0x0000000000107805 */ /* 0x000fc4000001ff00 */
[----:B------:R-:W-:Y:S01]  /*0070*/  CS2R R20, SRZ ;  /* 0x0000000000147805 */ /* 0x000fe2000001ff00 */
[----:B------:R-:W-:Y:S01]  /*0080*/  IMAD.MOV.U32 R22, RZ, RZ, RZ ;  /* 0x000000ffff167224 */ /* 0x000fe200078e00ff */
[----:B------:R-:W4:Y:S08]  /*0090*/  LDC.64 R8, c[0x0][0x220] ;  /* 0x00008800ff087b82 */ /* 0x000f300000000a00 */
[----:B------:R-:W5:Y:S01]  /*00a0*/  LDC.64 R10, c[0x0][0x238] ;  /* 0x00008e00ff0a7b82 */ /* 0x000f620000000a00 */
[----:B------:R-:W-:Y:S01]  /*00b0*/  HFMA2.MMA R25, -RZ, RZ, 0, 0 ;  /* 0x00000000ff197435 */ /* 0x000fe200000001ff */
[----:B------:R-:W-:-:S06]  /*00c0*/  ULDC.64 UR6, c[0x0][0x278] ;  /* 0x00009e0000067ab9 */ /* 0x000fcc0000000a00 */
[----:B------:R-:W2:Y:S01]  /*00d0*/  LDC.64 R28, c[0x0][0x230] ;  /* 0x00008c00ff1c7b82 */ /* 0x000ea20000000a00 */
[----:B-1----:R-:W-:-:S07]  /*00e0*/  IMAD.SHL.U32 R0, R0, 0x2, RZ ;  /* 0x0000000200007824 */ /* 0x002fce00078e00ff */
[----:B------:R-:W1:Y:S01]  /*00f0*/  LDC.64 R26, c[0x0][0x248] ;  /* 0x00009200ff1a7b82 */ /* 0x000e620000000a00 */
[----:B---3--:R-:W-:Y:S02]  /*0100*/  SHF.R.S32.HI R3, RZ, 0x17, R5 ;  /* 0x00000017ff037819 */ /* 0x008fe40000011405 */
[----:B------:R-:W-:Y:S02]  /*0110*/  LOP3.LUT R0, R0, 0xfe, RZ, 0xc0, !PT ;  /* 0x000000fe00007812 */ /* 0x000fe400078ec0ff */
[----:B------:R-:W-:-:S03]  /*0120*/  SGXT R3, R3, 0x1 ;  /* 0x000000010303781a */ /* 0x000fc60000000200 */
[----:B------:R-:W3:Y:S01]  /*0130*/  LDC.64 R18, c[0x0][0x258] ;  /* 0x00009600ff127b82 */ /* 0x000ee20000000a00 */
[----:B------:R-:W-:-:S05]  /*0140*/  IMAD R2, R5, 0x100, R0 ;  /* 0x0000010005027824 */ /* 0x000fca00078e0200 */
[----:B------:R-:W-:Y:S02]  /*0150*/  LEA.HI R3, R3, R2, RZ, 0x4 ;  /* 0x0000000203037211 */ /* 0x000fe400078f20ff */
[----:B------:R-:W1:Y:S01]  /*0160*/  LDC.64 R4, c[0x0][0x228] ;  /* 0x00008a00ff047b82 */ /* 0x000e620000000a00 */
[----:B------:R-:W-:Y:S02]  /*0170*/  ISETP.GE.AND P0, PT, R2, 0x400, PT ;  /* 0x000004000200780c */ /* 0x000fe40003f06270 */
[----:B------:R-:W-:-:S04]  /*0180*/  SHF.R.S32.HI R6, RZ, 0x4, R3 ;  /* 0x00000004ff067819 */ /* 0x000fc80000011403 */
[----:B------:R-:W-:-:S04]  /*0190*/  LEA.HI R0, R6, R6, RZ, 0x4 ;  /* 0x0000000606007211 */ /* 0x000fc800078f20ff */
[----:B------:R-:W-:-:S04]  /*01a0*/  LOP3.LUT R7, R0, 0xfffffff0, RZ, 0xc0, !PT ;  /* 0xfffffff000077812 */ /* 0x000fc800078ec0ff */
[----:B------:R-:W-:-:S05]  /*01b0*/  IADD3 R7, R6, -R7, RZ ;  /* 0x8000000706077210 */ /* 0x000fca0007ffe0ff */
[----:B01----:R-:W-:-:S05]  /*01c0*/  IMAD.WIDE R4, R7, 0x4, R4 ;  /* 0x0000000407047825 */ /* 0x003fca00078e0204 */
[----:B------:R-:W3:Y:S01]  /*01d0*/  @!P0 LDG.E.EL R14, desc[UR4][R4.64] ;  /* 0x00000004040e8981 */ /* 0x000ee2000c2e1900 */
[----:B--2---:R-:W-:-:S03]  /*01e0*/  IMAD.WIDE R12, R7, 0x4, R12 ;  /* 0x00000004070c7825 */ /* 0x004fc600078e020c */
[----:B------:R0:W2:Y:S04]  /*01f0*/  @!P0 LDG.E.EL R16, desc[UR4][R4.64] ;  /* 0x0000000404108981 */ /* 0x0000a8000c2e1900 */
[----:B------:R-:W2:Y:S04]  /*0200*/  @!P0 LDG.E.EL R20, desc[UR4][R12.64] ;  /* 0x000000040c148981 */ /* 0x000ea8000c2e1900 */
[----:B------:R1:W2:Y:S01]  /*0210*/  @!P0 LDG.E.EL R22, desc[UR4][R12.64] ;  /* 0x000000040c168981 */ /* 0x0002a2000c2e1900 */
[----:B------:R-:W-:Y:S01]  /*0220*/  IMAD.MOV.U32 R0, RZ, RZ, RZ ;  /* 0x000000ffff007224 */ /* 0x000fe200078e00ff */
[----:B0-----:R-:W-:Y:S01]  /*0230*/  CS2R R4, SRZ ;  /* 0x0000000000047805 */ /* 0x001fe2000001ff00 */
[----:B----4-:R-:W-:Y:S01]  /*0240*/  IMAD.WIDE R8, R7, 0x4, R8 ;  /* 0x0000000407087825 */ /* 0x010fe200078e0208 */
[----:B------:R-:W-:-:S03]  /*0250*/  MOV R3, RZ ;  /* 0x000000ff00037202 */ /* 0x000fc60000000f00 */
[C---:B-----5:R-:W-:Y:S01]  /*0260*/  IMAD.WIDE R10, R7.reuse, 0x4, R10 ;  /* 0x00000004070a7825 */ /* 0x060fe200078e020a */
[----:B------:R-:W4:Y:S03]  /*0270*/  @!P0 LDG.E.EL R25, desc[UR4][R8.64] ;  /* 0x0000000408198981 */ /* 0x000f26000c2e1900 */
[----:B-1----:R-:W-:Y:S01]  /*0280*/  IMAD.MOV.U32 R12, RZ, RZ, RZ ;  /* 0x000000ffff0c7224 */ /* 0x002fe200078e00ff */
[----:B------:R0:W5:Y:S01]  /*0290*/  @!P0 LDG.E.EL R0, desc[UR4][R8.64] ;  /* 0x0000000408008981 */ /* 0x000162000c2e1900 */
[----:B------:R-:W-:-:S03]  /*02a0*/  IMAD.WIDE R28, R7, 0x4, R28 ;  /* 0x00000004071c7825 */ /* 0x000fc600078e021c */
[----:B------:R-:W4:Y:S04]  /*02b0*/  @!P0 LDG.E.EL R5, desc[UR4][R10.64] ;  /* 0x000000040a058981 */ /* 0x000f28000c2e1900 */
[----:B------:R1:W4:Y:S01]  /*02c0*/  @!P0 LDG.E.EL R3, desc[UR4][R10.64] ;  /* 0x000000040a038981 */ /* 0x000322000c2e1900 */
[----:B0-----:R-:W0:Y:S03]  /*02d0*/  LDC.64 R8, c[0x0][0x260] ;  /* 0x00009800ff087b82 */ /* 0x001e260000000a00 */
[----:B------:R-:W4:Y:S01]  /*02e0*/  @!P0 LDG.E.EL R4, desc[UR4][R28.64] ;  /* 0x000000041c048981 */ /* 0x000f22000c2e1900 */
[----:B------:R-:W-:Y:S01]  /*02f0*/  IMAD.WIDE R26, R7, 0x4, R26 ;  /* 0x00000004071a7825 */ /* 0x000fe200078e021a */
[----:B------:R-:W-:-:S02]  /*0300*/  SHF.R.S32.HI R13, RZ, 0x1f, R2 ;  /* 0x0000001fff0d7819 */ /* 0x000fc40000011402 */
[----:B------:R3:W4:Y:S01]  /*0310*/  @!P0 LDG.E.EL R12, desc[UR4][R28.64] ;  /* 0x000000041c0c8981 */ /* 0x000722000c2e1900 */
[----:B-1----:R-:W1:Y:S01]  /*0320*/  LDC.64 R10, c[0x0][0x288] ;  /* 0x0000a200ff0a7b82 */ /* 0x002e620000000a00 */
[----:B------:R-:W-:Y:S02]  /*0330*/  LEA.HI R13, R13, R2, RZ, 0x2 ;  /* 0x000000020d0d7211 */ /* 0x000fe400078f10ff */
[----:B------:R-:W4:Y:S01]  /*0340*/  @!P0 LDG.E.EL R17, desc[UR4][R26.64] ;  /* 0x000000041a118981 */ /* 0x000f22000c2e1900 */
[----:B---3--:R-:W-:Y:S01]  /*0350*/  CS2R R28, SRZ ;  /* 0x00000000001c7805 */ /* 0x008fe2000001ff00 */
[----:B------:R-:W-:-:S05]  /*0360*/  IMAD.WIDE R18, R7, 0x4, R18 ;  /* 0x0000000407127825 */ /* 0x000fca00078e0212 */
[----:B------:R3:W4:Y:S01]  /*0370*/  @!P0 LDG.E.EL R28, desc[UR4][R26.64] ;  /* 0x000000041a1c8981 */ /* 0x000722000c2e1900 */
[----:B0-----:R-:W-:Y:S01]  /*0380*/  IMAD.WIDE R8, R7, 0x4, R8 ;  /* 0x0000000407087825 */ /* 0x001fe200078e0208 */
[----:B------:R-:W-:Y:S02]  /*0390*/  LOP3.LUT R7, R13, 0xfffffffc, RZ, 0xc0, !PT ;  /* 0xfffffffc0d077812 */ /* 0x000fe400078ec0ff */
[----:B------:R-:W4:Y:S04]  /*03a0*/  @!P0 LDG.E.EL R29, desc[UR4][R18.64] ;  /* 0x00000004121d8981 */ /* 0x000f28000c2e1900 */
[----:B------:R-:W4:Y:S01]  /*03b0*/  @!P0 LDG.E.EL R21, desc[UR4][R8.64] ;  /* 0x0000000408158981 */ /* 0x000f22000c2e1900 */
[----:B---3--:R-:W-:Y:S01]  /*03c0*/  CS2R R26, SRZ ;  /* 0x00000000001a7805 */ /* 0x008fe2000001ff00 */
[----:B------:R-:W-:-:S05]  /*03d0*/  IMAD.IADD R7, R2, 0x1, -R7 ;  /* 0x0000000102077824 */ /* 0x000fca00078e0a07 */
[----:B------:R0:W3:Y:S01]  /*03e0*/  @!P0 LDG.E.EL R27, desc[UR4][R8.64] ;  /* 0x00000004081b8981 */ /* 0x0000e2000c2e1900 */
[----:B-1----:R-:W-:-:S03]  /*03f0*/  IMAD.WIDE R10, R7, 0x4, R10 ;  /* 0x00000004070a7825 */ /* 0x002fc600078e020a */
[----:B------:R1:W3:Y:S01]  /*0400*/  @!P0 LDG.E.EL R26, desc[UR4][R18.64] ;  /* 0x00000004121a8981 */ /* 0x0002e2000c2e1900 */
[----:B0-----:R-:W0:Y:S01]  /*0410*/  LDC.64 R8, c[0x0][0x2a0] ;  /* 0x0000a800ff087b82 */ /* 0x001e220000000a00 */
[----:B-1----:R-:W-:Y:S02]  /*0420*/  CS2R R18, SRZ ;  /* 0x0000000000127805 */ /* 0x002fe4000001ff00 */
[----:B------:R-:W-:-:S04]  /*0430*/  SHF.R.S32.HI R13, RZ, 0x2, R13 ;  /* 0x00000002ff0d7819 */ /* 0x000fc8000001140d */
[----:B------:R2:W3:Y:S01]  /*0440*/  @!P0 LDG.E.EL.64 R18, desc[UR4][R10.64] ;  /* 0x000000040a128981 */ /* 0x0004e2000c2e1b00 */
[----:B------:R-:W-:-:S04]  /*0450*/  LEA.HI R15, R13, R13, RZ, 0x2 ;  /* 0x0000000d0d0f7211 */ /* 0x000fc800078f10ff */
[----:B------:R-:W-:-:S05]  /*0460*/  LOP3.LUT R24, R15, 0xfffffffc, RZ, 0xc0, !PT ;  /* 0xfffffffc0f187812 */ /* 0x000fca00078ec0ff */
[----:B------:R-:W-:-:S04]  /*0470*/  IMAD.IADD R13, R13, 0x1, -R24 ;  /* 0x000000010d0d7824 */ /* 0x000fc800078e0a18 */
[----:B0-----:R-:W-:-:S04]  /*0480*/  IMAD.WIDE R8, R13, 0x4, R8 ;  /* 0x000000040d087825 */ /* 0x001fc800078e0208 */
[----:B------:R-:W-:-:S06]  /*0490*/  FADD R23, R14, 9.9999997473787516356e-06 ;  /* 0x3727c5ac0e177421 */ /* 0x000fcc0000000000 */
[----:B------:R-:W0:Y:S01]  /*04a0*/  MUFU.SQRT R23, R23 ;  /* 0x0000001700177308 */ /* 0x000e220000002000 */
[----:B--2---:R-:W-:Y:S01]  /*04b0*/  FADD R11, R16, 9.9999997473787516356e-06 ;  /* 0x3727c5ac100b7421 */ /* 0x004fe20000000000 */
[----:B------:R-:W-:-:S06]  /*04c0*/  FADD R20, R20, 9.9999997473787516356e-06 ;  /* 0x3727c5ac14147421 */ /* 0x000fcc0000000000 */
[----:B------:R-:W1:Y:S01]  /*04d0*/  MUFU.SQRT R11, R11 ;  /* 0x0000000b000b7308 */ /* 0x000e620000002000 */
[----:B------:R-:W-:Y:S01]  /*04e0*/  CS2R R14, SRZ ;  /* 0x00000000000e7805 */ /* 0x000fe2000001ff00 */
[----:B------:R-:W-:Y:S01]  /*04f0*/  FADD R22, R22, 9.9999997473787516356e-06 ;  /* 0x3727c5ac16167421 */ /* 0x000fe20000000000 */
[----:B0-----:R-:W-:-:S05]  /*0500*/  FSETP.GT.AND P6, PT, R23, 8.50705917302346158658e+37, PT ;  /* 0x7e8000001700780b */ /* 0x001fca0003fc4000 */
[----:B------:R-:W0:Y:S01]  /*0510*/  MUFU.SQRT R10, R20 ;  /* 0x00000014000a7308 */ /* 0x000e220000002000 */
[----:B------:R-:W-:Y:S01]  /*0520*/  FSETP.GEU.AND P1, PT, R23, 1.175494350822287508e-38, PT ;  /* 0x008000001700780b */ /* 0x000fe20003f2e000 */
[----:B------:R-:W2:Y:S04]  /*0530*/  @!P0 LDG.E.EL R14, desc[UR4][R8.64] ;  /* 0x00000004080e8981 */ /* 0x000ea8000c2e1900 */
[----:B------:R0:W2:Y:S02]  /*0540*/  @!P0 LDG.E.EL R15, desc[UR4][R8.64] ;  /* 0x00000004080f8981 */ /* 0x0000a4000c2e1900 */
[----:B------:R-:W5:Y:S01]  /*0550*/  MUFU.SQRT R16, R22 ;  /* 0x0000001600107308 */ /* 0x000f620000002000 */
[C---:B-1----:R-:W-:Y:S02]  /*0560*/  FSETP.GT.AND P2, PT, R11.reuse, 8.50705917302346158658e+37, PT ;  /* 0x7e8000000b00780b */ /* 0x042fe40003f44000 */
[----:B------:R-:W-:Y:S01]  /*0570*/  FSETP.GEU.AND P3, PT, R11, 1.175494350822287508e-38, PT ;  /* 0x008000000b00780b */ /* 0x000fe20003f6e000 */
[----:B------:R-:W-:Y:S01]  /*0580*/  @P6 FMUL R23, R23, 0.25 ;  /* 0x3e80000017176820 */ /* 0x000fe20000400000 */
[----:B0-----:R-:W-:Y:S01]  /*0590*/  HFMA2.MMA R8, -RZ, RZ, 1.625, 0 ;  /* 0x3e800000ff087435 */ /* 0x001fe200000001ff */
[----:B------:R-:W-:-:S02]  /*05a0*/  FSETP.GT.AND P4, PT, R10, 8.50705917302346158658e+37, PT ;  /* 0x7e8000000a00780b */ /* 0x000fc40003f84000 */
[----:B------:R-:W-:Y:S01]  /*05b0*/  @!P1 FMUL R23, R23, 16777216 ;  /* 0x4b80000017179820 */ /* 0x000fe20000400000 */
[----:B------:R-:W-:-:S03]  /*05c0*/  FSETP.GEU.AND P5, PT, R10, 1.175494350822287508e-38, PT ;  /* 0x008000000a00780b */ /* 0x000fc60003fae000 */
[----:B------:R-:W0:Y:S03]  /*05d0*/  MUFU.RCP R24, R23 ;  /* 0x0000001700187308 */ /* 0x000e260000001000 */
[----:B------:R-:W-:Y:S02]  /*05e0*/  FSEL R9, R8, 1, P6 ;  /* 0x3f80000008097808 */ /* 0x000fe40003000000 */
[----:B-----5:R-:W-:Y:S01]  /*05f0*/  FSETP.GT.AND P6, PT, R16, 8.50705917302346158658e+37, PT ;  /* 0x7e8000001000780b */ /* 0x020fe20003fc4000 */
[----:B------:R-:W-:Y:S01]  /*0600*/  @P2 FMUL R11, R11, 0.25 ;  /* 0x3e8000000b0b2820 */ /* 0x000fe20000400000 */
[----:B------:R-:W-:Y:S01]  /*0610*/  @P4 FMUL R10, R10, 0.25 ;  /* 0x3e8000000a0a4820 */ /* 0x000fe20000400000 */
[----:B------:R-:W-:Y:S01]  /*0620*/  @!P1 FMUL R9, R9, 16777216 ;  /* 0x4b80000009099820 */ /* 0x000fe20000400000 */
[----:B------:R-:W-:Y:S01]  /*0630*/  FSETP.GEU.AND P1, PT, R16, 1.175494350822287508e-38, PT ;  /* 0x008000001000780b */ /* 0x000fe20003f2e000 */
[----:B------:R-:W-:Y:S01]  /*0640*/  @!P3 FMUL R11, R11, 16777216 ;  /* 0x4b8000000b0bb820 */ /* 0x000fe20000400000 */
[----:B------:R-:W-:-:S03]  /*0650*/  @!P5 FMUL R10, R10, 16777216 ;  /* 0x4b8000000a0ad820 */ /* 0x000fc60000400000 */
[----:B------:R-:W1:Y:S01]  /*0660*/  MUFU.RCP R20, R11 ;  /* 0x0000000b00147308 */ /* 0x000e620000001000 */
[----:B0-----:R-:W-:-:S03]  /*0670*/  FMUL R24, R24, R9 ;  /* 0x0000000918187220 */ /* 0x001fc60000400000 */
[----:B------:R-:W-:Y:S01]  /*0680*/  @P6 FMUL R16, R16, 0.25 ;  /* 0x3e80000010106820 */ /* 0x000fe20000400000 */
[----:B------:R-:W-:-:S03]  /*0690*/  FSEL R9, R8, 1, P2 ;  /* 0x3f80000008097808 */ /* 0x000fc60001000000 */
[----:B------:R0:W5:Y:S01]  /*06a0*/  MUFU.RCP R22, R10 ;  /* 0x0000000a00167308 */ /* 0x0001620000001000 */
[----:B------:R-:W-:Y:S01]  /*06b0*/  @!P1 FMUL R16, R16, 16777216 ;  /* 0x4b80000010109820 */ /* 0x000fe20000400000 */
[----:B------:R-:W-:Y:S01]  /*06c0*/  @!P3 FMUL R9, R9, 16777216 ;  /* 0x4b8000000909b820 */ /* 0x000fe20000400000 */
[----:B0-----:R-:W0:Y:S05]  /*06d0*/  LDC.64 R10, c[0x0][0x240] ;  /* 0x00009000ff0a7b82 */ /* 0x001e2a0000000a00 */
[----:B------:R-:W4:Y:S01]  /*06e0*/  MUFU.RCP R23, R16 ;  /* 0x0000001000177308 */ /* 0x000f220000001000 */
[----:B-1----:R-:W-:Y:S01]  /*06f0*/  FMUL R20, R20, R9 ;  /* 0x0000000914147220 */ /* 0x002fe20000400000 */
[----:B------:R-:W-:-:S02]  /*0700*/  FSEL R9, R8, 1, P4 ;  /* 0x3f80000008097808 */ /* 0x000fc40002000000 */
[----:B------:R-:W-:-:S03]  /*0710*/  FSEL R8, R8, 1, P6 ;  /* 0x3f80000008087808 */ /* 0x000fc60003000000 */
[----:B------:R-:W-:Y:S02]  /*0720*/  @!P5 FMUL R9, R9, 16777216 ;  /* 0x4b8000000909d820 */ /* 0x000fe40000400000 */
[----:B------:R-:W-:Y:S02]  /*0730*/  @!P1 FMUL R8, R8, 16777216 ;  /* 0x4b80000008089820 */ /* 0x000fe40000400000 */
[----:B-----5:R-:W-:Y:S02]  /*0740*/  FMUL R22, R22, R9 ;  /* 0x0000000916167220 */ /* 0x020fe40000400000 */
[----:B----4-:R-:W-:Y:S01]  /*0750*/  FMUL R23, R23, R8 ;  /* 0x0000000817177220 */ /* 0x010fe20000400000 */
[----:B------:R-:W-:Y:S01]  /*0760*/  CS2R R8, SRZ ;  /* 0x0000000000087805 */ /* 0x000fe2000001ff00 */
[----:B0-----:R-:W-:-:S05]  /*0770*/  IMAD.WIDE R10, R2, 0x4, R10 ;  /* 0x00000004020a7825 */ /* 0x001fca00078e020a */
[----:B------:R0:W4:Y:S02]  /*0780*/  @!P0 LDG.E.64 R8, desc[UR4][R10.64] ;  /* 0x000000040a088981 */ /* 0x000124000c1e1b00 */
[----:B0-----:R-:W0:Y:S02]  /*0790*/  LDC.64 R10, c[0x0][0x218] ;  /* 0x00008600ff0a7b82 */ /* 0x001e240000000a00 */
[----:B0-----:R-:W-:-:S04]  /*07a0*/  IMAD.WIDE R10, R2, 0x4, R10 ;  /* 0x00000004020a7825 */ /* 0x001fc800078e020a */
[----:B----4-:R-:W-:Y:S01]  /*07b0*/  FADD R8, -R17, R8 ;  /* 0x0000000811087221 */ /* 0x010fe20000000100 */
[----:B------:R-:W-:-:S06]  /*07c0*/  CS2R R16, SRZ ;  /* 0x0000000000107805 */ /* 0x000fcc000001ff00 */
[----:B------:R0:W4:Y:S01]  /*07d0*/  @!P0 LDG.E.64 R16, desc[UR4][R10.64] ;  /* 0x000000040a108981 */ /* 0x000122000c1e1b00 */
[----:B------:R-:W-:Y:S01]  /*07e0*/  FMUL R8, R22, R8 ;  /* 0x0000000816087220 */ /* 0x000fe20000400000 */
[----:B------:R-:W-:-:S03]  /*07f0*/  FADD R28, -R28, R9 ;  /* 0x000000091c1c7221 */ /* 0x000fc60000000100 */
[----:B---3--:R-:W-:Y:S01]  /*0800*/  FFMA R27, R8, R29, R27 ;  /* 0x0000001d081b7223 */ /* 0x008fe2000000001b */
[----:B------:R-:W-:Y:S01]  /*0810*/  FMUL R28, R23, R28 ;  /* 0x0000001c171c7220 */ /* 0x000fe20000400000 */
[----:B------:R-:W1:Y:S08]  /*0820*/  LDC.64 R8, c[0x0][0x268] ;  /* 0x00009a00ff087b82 */ /* 0x000e700000000a00 */
[----:B------:R-:W3:Y:S01]  /*0830*/  LDC.64 R22, c[0x0][0x270] ;  /* 0x00009c00ff167b82 */ /* 0x000ee20000000a00 */
[----:B------:R-:W-:Y:S01]  /*0840*/  FFMA R21, R28, R26, R21 ;  /* 0x0000001a1c157223 */ /* 0x000fe20000000015 */
[----:B------:R-:W-:-:S02]  /*0850*/  CS2R R28, SRZ ;  /* 0x00000000001c7805 */ /* 0x000fc4000001ff00 */
[----:B0-----:R-:W-:Y:S01]  /*0860*/  CS2R R10, SRZ ;  /* 0x00000000000a7805 */ /* 0x001fe2000001ff00 */
[----:B-1----:R-:W-:-:S05]  /*0870*/  IMAD.WIDE R8, R13, 0x8, R8 ;  /* 0x000000080d087825 */ /* 0x002fca00078e0208 */
[----:B------:R0:W5:Y:S02]  /*0880*/  @!P0 LDG.E.EL.64 R28, desc[UR4][R8.64] ;  /* 0x00000004081c8981 */ /* 0x000164000c2e1b00 */
[----:B0-----:R-:W-:Y:S01]  /*0890*/  CS2R R8, SRZ ;  /* 0x0000000000087805 */ /* 0x001fe2000001ff00 */
[----:B----4-:R-:W-:-:S04]  /*08a0*/  FADD R25, -R25, R16 ;  /* 0x0000001019197221 */ /* 0x010fc80000000100 */
[----:B------:R-:W-:Y:S01]  /*08b0*/  FMUL R16, R24, R25 ;  /* 0x0000001918107220 */ /* 0x000fe20000400000 */
[----:B---3--:R-:W-:Y:S02]  /*08c0*/  IMAD.WIDE R24, R7, 0x8, R22 ;  /* 0x0000000807187825 */ /* 0x008fe400078e0216 */
[----:B------:R-:W0:Y:S03]  /*08d0*/  LDC.64 R22, c[0x0][0x298] ;  /* 0x0000a600ff167b82 */ /* 0x000e260000000a00 */
[----:B------:R-:W3:Y:S01]  /*08e0*/  @!P0 LDG.E.EL.128 R8, desc[UR4][R24.64] ;  /* 0x0000000418088981 */ /* 0x000ee2000c2e1d00 */
[----:B------:R-:W-:Y:S01]  /*08f0*/  FFMA R16, R16, R4, R5 ;  /* 0x0000000410107223 */ /* 0x000fe20000000005 */
[----:B------:R-:W-:Y:S01]  /*0900*/  CS2R R4, SRZ ;  /* 0x0000000000047805 */ /* 0x000fe2000001ff00 */
[----:B0-----:R-:W-:-:S05]  /*0910*/  IMAD.WIDE R22, R13, 0x8, R22 ;  /* 0x000000080d167825 */ /* 0x001fca00078e0216 */
[----:B------:R0:W4:Y:S01]  /*0920*/  @!P0 LDG.E.EL.64 R4, desc[UR4][R22.64] ;  /* 0x0000000416048981 */ /* 0x000122000c2e1b00 */
[----:B-----5:R-:W-:Y:S01]  /*0930*/  SHF.R.U32.HI R26, RZ, 0x1e, R29 ;  /* 0x0000001eff1a7819 */ /* 0x020fe2000001161d */
[----:B------:R-:W-:-:S03]  /*0940*/  FADD R17, -R0, R17 ;  /* 0x0000001100117221 */ /* 0x000fc60000000100 */
[----:B------:R-:W-:-:S04]  /*0950*/  LOP3.LUT R26, R26, 0x2, RZ, 0xc0, !PT ;  /* 0x000000021a1a7812 */ /* 0x000fc800078ec0ff */
[----:B------:R-:W-:Y:S01]  /*0960*/  IADD3 R0, P1, R28, R26, RZ ;  /* 0x0000001a1c007210 */ /* 0x000fe20007f3e0ff */
[----:B------:R-:W-:-:S04]  /*0970*/  FMUL R20, R20, R17 ;  /* 0x0000001114147220 */ /* 0x000fc80000400000 */
[----:B------:R-:W-:Y:S02]  /*0980*/  IMAD.X R29, RZ, RZ, R29, P1 ;  /* 0x000000ffff1d7224 */ /* 0x000fe400008e061d */
[----:B------:R-:W-:-:S03]  /*0990*/  FFMA R12, R20, R12, R3 ;  /* 0x0000000c140c7223 */ /* 0x000fc60000000003 */
[C---:B------:R-:W-:Y:S01]  /*09a0*/  SHF.L.U64.HI R3, R0.reuse, 0x3, R29 ;  /* 0x0000000300037819 */ /* 0x040fe2000001021d */
[----:B------:R-:W-:Y:S01]  /*09b0*/  IMAD.SHL.U32 R0, R0, 0x8, RZ ;  /* 0x0000000800007824 */ /* 0x000fe200078e00ff */
[----:B------:R-:W-:Y:S02]  /*09c0*/  SHF.L.U32 R17, R6, 0x2, RZ ;  /* 0x0000000206117819 */ /* 0x000fe400000006ff */
[--C-:B---3--:R-:W-:Y:S02]  /*09d0*/  SHF.R.U32.HI R13, RZ, 0x1c, R9.reuse ;  /* 0x0000001cff0d7819 */ /* 0x108fe40000011609 */
[C---:B------:R-:W-:Y:S02]  /*09e0*/  LEA R24, P2, R8.reuse, UR6, 0x2 ;  /* 0x0000000608187c11 */ /* 0x040fe4000f8410ff */
[----:B------:R-:W-:Y:S02]  /*09f0*/  LOP3.LUT R25, R13, 0x8, RZ, 0xc0, !PT ;  /* 0x000000080d197812 */ /* 0x000fe400078ec0ff */
[----:B------:R-:W-:-:S02]  /*0a00*/  LEA.HI.X R26, R8, UR7, R9, 0x2, P2 ;  /* 0x00000007081a7c11 */ /* 0x000fc400090f1409 */
[----:B------:R-:W-:-:S04]  /*0a10*/  IADD3 R25, P1, R25, R24, RZ ;  /* 0x0000001819197210 */ /* 0x000fc80007f3e0ff */
[----:B------:R-:W-:Y:S02]  /*0a20*/  IADD3.X R26, RZ, R26, RZ, P1, !PT ;  /* 0x0000001aff1a7210 */ /* 0x000fe40000ffe4ff */
[----:B0-----:R-:W-:Y:S02]  /*0a30*/  IADD3 R22, P1, R0, R25, RZ ;  /* 0x0000001900167210 */ /* 0x001fe40007f3e0ff */
[----:B------:R-:W-:Y:S02]  /*0a40*/  SHF.R.U32.HI R9, RZ, 0x1c, R11 ;  /* 0x0000001cff097819 */ /* 0x000fe4000001160b */
[----:B------:R-:W-:Y:S01]  /*0a50*/  LEA R20, P2, R10, UR6, 0x2 ;  /* 0x000000060a147c11 */ /* 0x000fe2000f8410ff */
[----:B------:R-:W-:Y:S01]  /*0a60*/  IMAD.X R23, R3, 0x1, R26, P1 ;  /* 0x0000000103177824 */ /* 0x000fe200008e061a */
[----:B------:R-:W-:Y:S02]  /*0a70*/  LOP3.LUT R9, R9, 0x8, RZ, 0xc0, !PT ;  /* 0x0000000809097812 */ /* 0x000fe400078ec0ff */
[----:B----4-:R-:W-:-:S02]  /*0a80*/  SHF.R.U32.HI R29, RZ, 0x1e, R5 ;  /* 0x0000001eff1d7819 */ /* 0x010fc40000011605 */
[----:B------:R-:W-:Y:S02]  /*0a90*/  LEA.HI.X R8, R10, UR7, R11, 0x2, P2 ;  /* 0x000000070a087c11 */ /* 0x000fe400090f140b */
[----:B------:R-:W-:Y:S01]  /*0aa0*/  LOP3.LUT R29, R29, 0x2, RZ, 0xc0, !PT ;  /* 0x000000021d1d7812 */ /* 0x000fe200078ec0ff */
[----:B------:R-:W-:Y:S01]  /*0ab0*/  IMAD.WIDE R10, R17, 0x4, R22 ;  /* 0x00000004110a7825 */ /* 0x000fe200078e0216 */
[----:B------:R-:W-:Y:S02]  /*0ac0*/  IADD3 R9, P1, R9, R20, RZ ;  /* 0x0000001409097210 */ /* 0x000fe40007f3e0ff */
[----:B------:R-:W-:Y:S01]  /*0ad0*/  IADD3 R23, P2, R4, R29, RZ ;  /* 0x0000001d04177210 */ /* 0x000fe20007f5e0ff */
[----:B------:R-:W-:Y:S01]  /*0ae0*/  IMAD.MOV.U32 R13, RZ, RZ, RZ ;  /* 0x000000ffff0d7224 */ /* 0x000fe200078e00ff */
[----:B------:R-:W-:Y:S02]  /*0af0*/  IADD3.X R6, RZ, R8, RZ, P1, !PT ;  /* 0x00000008ff067210 */ /* 0x000fe40000ffe4ff */
[----:B------:R-:W-:Y:S01]  /*0b00*/  IADD3 R28, P1, R9, R0, RZ ;  /* 0x00000000091c7210 */ /* 0x000fe20007f3e0ff */
[----:B------:R-:W-:Y:S01]  /*0b10*/  IMAD.X R4, RZ, RZ, R5, P2 ;  /* 0x000000ffff047224 */ /* 0x000fe200010e0605 */
[C---:B------:R-:W-:Y:S01]  /*0b20*/  SHF.L.U32 R22, R23.reuse, 0x3, RZ ;  /* 0x0000000317167819 */ /* 0x040fe200000006ff */
[----:B------:R0:W3:Y:S02]  /*0b30*/  @!P0 LDG.E.EL R13, desc[UR4][R10.64] ;  /* 0x000000040a0d8981 */ /* 0x0000e4000c2e1900 */
[----:B------:R-:W-:Y:S01]  /*0b40*/  IMAD.X R29, R6, 0x1, R3, P1 ;  /* 0x00000001061d7824 */ /* 0x000fe200008e0603 */
[----:B------:R-:W-:-:S02]  /*0b50*/  SHF.L.U64.HI R23, R23, 0x3, R4 ;  /* 0x0000000317177819 */ /* 0x000fc40000010204 */
[----:B------:R-:W1:Y:S01]  /*0b60*/  LDC.64 R4, c[0x0][0x290] ;  /* 0x0000a400ff047b82 */ /* 0x000e620000000a00 */
[----:B------:R-:W-:Y:S01]  /*0b70*/  IADD3 R24, P1, R22, R25, RZ ;  /* 0x0000001916187210 */ /* 0x000fe20007f3e0ff */
[----:B------:R-:W-:Y:S01]  /*0b80*/  IMAD.WIDE R28, R17, 0x4, R28 ;  /* 0x00000004111c7825 */ /* 0x000fe200078e021c */
[----:B------:R-:W-:-:S05]  /*0b90*/  MOV R20, RZ ;  /* 0x000000ff00147202 */ /* 0x000fca0000000f00 */
[----:B0-----:R-:W0:Y:S01]  /*0ba0*/  LDC.64 R10, c[0x0][0x280] ;  /* 0x0000a000ff0a7b82 */ /* 0x001e220000000a00 */
[----:B------:R-:W-:Y:S01]  /*0bb0*/  IMAD.X R25, R23, 0x1, R26, P1 ;  /* 0x0000000117197824 */ /* 0x000fe200008e061a */
[----:B------:R-:W-:Y:S01]  /*0bc0*/  IADD3 R8, P2, R22, R9, RZ ;  /* 0x0000000916087210 */ /* 0x000fe20007f5e0ff */
[----:B------:R4:W5:Y:S03]  /*0bd0*/  @!P0 LDG.E.EL R20, desc[UR4][R28.64] ;  /* 0x000000041c148981 */ /* 0x000966000c2e1900 */
[----:B------:R-:W-:Y:S01]  /*0be0*/  IADD3.X R9, R23, R6, RZ, P2, !PT ;  /* 0x0000000617097210 */ /* 0x000fe200017fe4ff */
[----:B----4-:R-:W-:Y:S01]  /*0bf0*/  IMAD.WIDE R28, R17, 0x4, R24 ;  /* 0x00000004111c7825 */ /* 0x010fe200078e0218 */
[----:B------:R-:W-:-:S06]  /*0c00*/  CS2R R24, SRZ ;  /* 0x0000000000187805 */ /* 0x000fcc000001ff00 */
[----:B------:R4:W2:Y:S01]  /*0c10*/  @!P0 LDG.E.EL R25, desc[UR4][R28.64] ;  /* 0x000000041c198981 */ /* 0x0008a2000c2e1900 */
[----:B0-----:R-:W-:-:S04]  /*0c20*/  IMAD.WIDE R10, R7, 0x8, R10 ;  /* 0x00000008070a7825 */ /* 0x001fc800078e020a */
[----:B----4-:R-:W-:Y:S01]  /*0c30*/  IMAD.WIDE R28, R17, 0x4, R8 ;  /* 0x00000004111c7825 */ /* 0x010fe200078e0208 */
[----:B------:R-:W-:-:S04]  /*0c40*/  CS2R R6, SRZ ;  /* 0x0000000000067805 */ /* 0x000fc8000001ff00 */
[----:B------:R1:W4:Y:S02]  /*0c50*/  @!P0 LDG.E.EL R24, desc[UR4][R28.64] ;  /* 0x000000041c188981 */ /* 0x000324000c2e1900 */
[----:B-1----:R-:W-:Y:S01]  /*0c60*/  IMAD.WIDE R28, R2, 0x4, R4 ;  /* 0x00000004021c7825 */ /* 0x002fe200078e0204 */
[----:B------:R-:W-:-:S06]  /*0c70*/  CS2R R4, SRZ ;  /* 0x0000000000047805 */ /* 0x000fcc000001ff00 */
[----:B------:R0:W2:Y:S01]  /*0c80*/  @!P0 LDG.E.EL.128 R4, desc[UR4][R10.64] ;  /* 0x000000040a048981 */ /* 0x0000a2000c2e1d00 */
[----:B------:R-:W-:Y:S01]  /*0c90*/  CS2R R8, SRZ ;  /* 0x0000000000087805 */ /* 0x000fe2000001ff00 */
[----:B------:R-:W-:-:S05]  /*0ca0*/  FADD R27, R27, R16 ;  /* 0x000000101b1b7221 */ /* 0x000fca0000000000 */
[----:B------:R1:W3:Y:S01]  /*0cb0*/  @!P0 LDG.E.64 R8, desc[UR4][R28.64] ;  /* 0x000000041c088981 */ /* 0x0002e2000c1e1b00 */
[----:B0-----:R-:W-:Y:S01]  /*0cc0*/  IMAD.MOV.U32 R10, RZ, RZ, RZ ;  /* 0x000000ffff0a7224 */ /* 0x001fe200078e00ff */
[--C-:B--2---:R-:W-:Y:S02]  /*0cd0*/  SHF.R.U32.HI R26, RZ, 0x1c, R5.reuse ;  /* 0x0000001cff1a7819 */ /* 0x104fe40000011605 */
[----:B------:R-:W-:Y:S02]  /*0ce0*/  LEA R11, P1, R4, UR6, 0x2 ;  /* 0x00000006040b7c11 */ /* 0x000fe4000f8210ff */
[----:B------:R-:W-:Y:S02]  /*0cf0*/  LOP3.LUT R26, R26, 0x8, RZ, 0xc0, !PT ;  /* 0x000000081a1a7812 */ /* 0x000fe400078ec0ff */
[----:B------:R-:W-:Y:S02]  /*0d00*/  LEA.HI.X R4, R4, UR7, R5, 0x2, P1 ;  /* 0x0000000704047c11 */ /* 0x000fe400088f1405 */
[----:B------:R-:W-:-:S02]  /*0d10*/  IADD3 R11, P1, R26, R11, RZ ;  /* 0x0000000b1a0b7210 */ /* 0x000fc40007f3e0ff */
[----:B------:R-:W-:-:S03]  /*0d20*/  SHF.R.U32.HI R16, RZ, 0x1c, R7 ;  /* 0x0000001cff107819 */ /* 0x000fc60000011607 */
[----:B------:R-:W-:Y:S01]  /*0d30*/  IMAD.X R26, RZ, RZ, R4, P1 ;  /* 0x000000ffff1a7224 */ /* 0x000fe200008e0604 */
[----:B------:R-:W-:Y:S02]  /*0d40*/  IADD3 R4, P1, R11, R0, RZ ;  /* 0x000000000b047210 */ /* 0x000fe40007f3e0ff */
[----:B------:R-:W-:Y:S02]  /*0d50*/  LOP3.LUT R16, R16, 0x8, RZ, 0xc0, !PT ;  /* 0x0000000810107812 */ /* 0x000fe400078ec0ff */
[----:B------:R-:W-:Y:S02]  /*0d60*/  IADD3.X R5, R26, R3, RZ, P1, !PT ;  /* 0x000000031a057210 */ /* 0x000fe40000ffe4ff */
[----:B-1----:R-:W-:-:S04]  /*0d70*/  LEA R29, P1, R6, UR6, 0x2 ;  /* 0x00000006061d7c11 */ /* 0x002fc8000f8210ff */
[----:B------:R-:W-:Y:S02]  /*0d80*/  LEA.HI.X R6, R6, UR7, R7, 0x2, P1 ;  /* 0x0000000706067c11 */ /* 0x000fe400088f1407 */
[----:B------:R-:W-:Y:S02]  /*0d90*/  IADD3 R29, P1, R16, R29, RZ ;  /* 0x0000001d101d7210 */ /* 0x000fe40007f3e0ff */
[----:B------:R-:W-:Y:S02]  /*0da0*/  IADD3 R28, P2, R22, R11, RZ ;  /* 0x0000000b161c7210 */ /* 0x000fe40007f5e0ff */
[----:B------:R-:W-:Y:S02]  /*0db0*/  IADD3.X R16, RZ, R6, RZ, P1, !PT ;  /* 0x00000006ff107210 */ /* 0x000fe40000ffe4ff */
[----:B------:R-:W-:Y:S02]  /*0dc0*/  IADD3 R6, P1, R29, R0, RZ ;  /* 0x000000001d067210 */ /* 0x000fe40007f3e0ff */
[----:B------:R-:W-:Y:S01]  /*0dd0*/  IADD3 R22, P3, R22, R29, RZ ;  /* 0x0000001d16167210 */ /* 0x000fe20007f7e0ff */
[----:B------:R-:W-:Y:S01]  /*0de0*/  HFMA2.MMA R0, -RZ, RZ, 0, 0 ;  /* 0x00000000ff007435 */ /* 0x000fe200000001ff */
[----:B------:R-:W-:Y:S01]  /*0df0*/  IADD3.X R29, R23, R26, RZ, P2, !PT ;  /* 0x0000001a171d7210 */ /* 0x000fe200017fe4ff */
[----:B------:R-:W-:-:S02]  /*0e00*/  IMAD.X R7, R16, 0x1, R3, P1 ;  /* 0x0000000110077824 */ /* 0x000fc400008e0603 */
[----:B------:R-:W-:Y:S01]  /*0e10*/  IMAD.X R23, R23, 0x1, R16, P3 ;  /* 0x0000000117177824 */ /* 0x000fe200018e0610 */
[----:B------:R-:W-:Y:S01]  /*0e20*/  MOV R3, RZ ;  /* 0x000000ff00037202 */ /* 0x000fe20000000f00 */
[----:B------:R-:W-:-:S04]  /*0e30*/  IMAD.WIDE R4, R17, 0x4, R4 ;  /* 0x0000000411047825 */ /* 0x000fc800078e0204 */
[C---:B------:R-:W-:Y:S01]  /*0e40*/  IMAD.WIDE R28, R17.reuse, 0x4, R28 ;  /* 0x00000004111c7825 */ /* 0x040fe200078e021c */
[----:B------:R0:W2:Y:S03]  /*0e50*/  @!P0 LDG.E.EL R10, desc[UR4][R4.64] ;  /* 0x00000004040a8981 */ /* 0x0000a6000c2e1900 */
[----:B------:R-:W-:Y:S01]  /*0e60*/  IMAD.MOV.U32 R11, RZ, RZ, RZ ;  /* 0x000000ffff0b7224 */ /* 0x000fe200078e00ff */
[----:B------:R-:W4:Y:S01]  /*0e70*/  @!P0 LDG.E.EL R0, desc[UR4][R28.64] ;  /* 0x000000041c008981 */ /* 0x000f22000c2e1900 */
[----:B------:R-:W-:-:S04]  /*0e80*/  IMAD.WIDE R6, R17, 0x4, R6 ;  /* 0x0000000411067825 */ /* 0x000fc800078e0206 */
[----:B------:R-:W-:Y:S01]  /*0e90*/  IMAD.WIDE R22, R17, 0x4, R22 ;  /* 0x0000000411167825 */ /* 0x000fe200078e0216 */
[----:B------:R-:W5:Y:S01]  /*0ea0*/  @!P0 LDG.E.EL R11, desc[UR4][R6.64] ;  /* 0x00000004060b8981 */ /* 0x000f62000c2e1900 */
[----:B0-----:R-:W0:Y:S03]  /*0eb0*/  LDC.64 R4, c[0x0][0x210] ;  /* 0x00008400ff047b82 */ /* 0x001e260000000a00 */
[----:B------:R-:W5:Y:S01]  /*0ec0*/  @!P0 LDG.E.EL R3, desc[UR4][R22.64] ;  /* 0x0000000416038981 */ /* 0x000f62000c2e1900 */
[----:B------:R-:W-:Y:S01]  /*0ed0*/  FADD R12, R21, R12 ;  /* 0x0000000c150c7221 */ /* 0x000fe20000000000 */
[----:B---3--:R-:W-:-:S03]  /*0ee0*/  FADD R27, R27, R8 ;  /* 0x000000081b1b7221 */ /* 0x008fc60000000000 */
[----:B------:R-:W-:Y:S01]  /*0ef0*/  FADD R12, R12, R9 ;  /* 0x000000090c0c7221 */ /* 0x000fe20000000000 */
[----:B0-----:R-:W-:-:S04]  /*0f00*/  IMAD.WIDE R4, R2, 0x4, R4 ;  /* 0x0000000402047825 */ /* 0x001fc800078e0204 */
[----:B--2---:R-:W-:Y:S01]  /*0f10*/  FADD R10, R10, -R13 ;  /* 0x8000000d0a0a7221 */ /* 0x004fe20000000000 */
[----:B----4-:R-:W-:-:S03]  /*0f20*/  FADD R0, R0, -R25 ;  /* 0x8000001900007221 */ /* 0x010fc60000000000 */
[-C--:B------:R-:W-:Y:S01]  /*0f30*/  FFMA R13, R10, R18.reuse, R13 ;  /* 0x000000120a0d7223 */ /* 0x080fe2000000000d */
[----:B------:R-:W-:Y:S01]  /*0f40*/  FFMA R0, R0, R18, R25 ;  /* 0x0000001200007223 */ /* 0x000fe20000000019 */
[----:B-----5:R-:W-:Y:S01]  /*0f50*/  FADD R11, R11, -R20 ;  /* 0x800000140b0b7221 */ /* 0x020fe20000000000 */
[----:B------:R-:W-:-:S03]  /*0f60*/  FADD R3, R3, -R24 ;  /* 0x8000001803037221 */ /* 0x000fc60000000000 */
[-C--:B------:R-:W-:Y:S01]  /*0f70*/  FFMA R20, R11, R19.reuse, R20 ;  /* 0x000000130b147223 */ /* 0x080fe20000000014 */
[----:B------:R-:W-:Y:S01]  /*0f80*/  FADD R0, -R13, R0 ;  /* 0x000000000d007221 */ /* 0x000fe20000000100 */
[----:B------:R-:W-:-:S03]  /*0f90*/  FFMA R3, R3, R19, R24 ;  /* 0x0000001303037223 */ /* 0x000fc60000000018 */
[----:B------:R-:W-:Y:S01]  /*0fa0*/  FFMA R0, R0, R14, R13 ;  /* 0x0000000e00007223 */ /* 0x000fe2000000000d */
[----:B------:R-:W-:-:S04]  /*0fb0*/  FADD R3, -R20, R3 ;  /* 0x0000000314037221 */ /* 0x000fc80000000100 */
[----:B------:R-:W-:Y:S01]  /*0fc0*/  FFMA R3, R3, R15, R20 ;  /* 0x0000000f03037223 */ /* 0x000fe20000000014 */
[C---:B------:R-:W-:Y:S01]  /*0fd0*/  FSETP.GEU.AND P1, PT, R27.reuse, -R0, PT ;  /* 0x800000001b00720b */ /* 0x040fe20003f2e000 */
[----:B------:R-:W-:Y:S02]  /*0fe0*/  FADD R0, R27, R0 ;  /* 0x000000001b007221 */ /* 0x000fe40000000000 */
[C---:B------:R-:W-:Y:S01]  /*0ff0*/  FADD R6, R12.reuse, R3 ;  /* 0x000000030c067221 */ /* 0x040fe20000000000 */
[----:B------:R-:W-:Y:S02]  /*1000*/  FSETP.GEU.AND P2, PT, R12, -R3, PT ;  /* 0x800000030c00720b */ /* 0x000fe40003f4e000 */
[----:B------:R-:W-:Y:S02]  /*1010*/  FSEL R2, R0, RZ, P1 ;  /* 0x000000ff00027208 */ /* 0x000fe40000800000 */
[----:B------:R-:W-:Y:S01]  /*1020*/  FSEL R3, R6, RZ, P2 ;  /* 0x000000ff06037208 */ /* 0x000fe20001000000 */
[----:B------:R-:W-:Y:S08]  /*1030*/  @P0 EXIT ;  /* 0x000000000000094d */ /* 0x000ff00003800000 */
[----:B------:R-:W-:Y:S01]  /*1040*/  STG.E.64 desc[UR4][R4.64], R2 ;  /* 0x0000000204007986 */ /* 0x000fe2000c101b04 */
[----:B------:R-:W-:Y:S05]  /*1050*/  EXIT ;  /* 0x000000000000794d */ /* 0x000fea0003800000 */
.L_x_0:
[----:B------:R-:W-:-:S00]  /*1060*/  BRA `(.L_x_0) ;  /* 0xfffffffc00fc7947 */ /* 0x000fc0000383ffff */
[----:B------:R-:W-:-:S00]  /*1070*/  NOP ;  /* 0x0000000000007918 */ /* 0x000fc00000000000 */
        /* <DEDUP_REMOVED lines=8> */
.L_x_1:


//--------------------- .nv.global.init           --------------------------
	.section	.nv.global.init,"aw",@progbits
.nv.global.init:
	.type		_$_str,@object
	.size		_$_str,(_$_str_$_2 - _$_str)
_$_str:
        /*0000*/ 	.byte	0x5f, 0x5f, 0x43, 0x55, 0x44, 0x41, 0x5f, 0x46, 0x54, 0x5a, 0x00
	.type		_$_str_$_2,@object
	.size		_$_str_$_2,(.L_1 - _$_str_$_2)
_$_str_$_2:
        /*000b*/ 	.byte	0x5f, 0x5f, 0x43, 0x55, 0x44, 0x41, 0x5f, 0x50, 0x52, 0x45, 0x43, 0x5f, 0x53, 0x51, 0x52, 0x54
        /*001b*/ 	.byte	0x00
.L_1:


//--------------------- .nv.constant0.triton_poi_fused__native_batch_norm_legit_no_training__unsafe_index_add_mul_relu_sub_43 --------------------------
	.section	.nv.constant0.triton_poi_fused__native_batch_norm_legit_no_training__unsafe_index_add_mul_relu_sub_43,"a",@progbits
	.sectionflags	@""
	.align	4
.nv.constant0.triton_poi_fused__native_batch_norm_legit_no_training__unsafe_index_add_mul_relu_sub_43:
	.zero		684
